//
// Generated by NVIDIA NVVM Compiler
//
// Compiler Build ID: CL-36424714
// Cuda compilation tools, release 13.0, V13.0.88
// Based on NVVM 20.0.0
//

.version 9.0
.target sm_100
.address_size 64

	// .globl	_Z4testv
.extern .func  (.param .b32 func_retval0) vprintf
(
	.param .b64 vprintf_param_0,
	.param .b64 vprintf_param_1
)
;
.global .align 1 .b8 $str[24] = {72, 101, 108, 108, 111, 32, 102, 114, 111, 109, 32, 99, 117, 100, 97, 32, 67, 111, 114, 101, 32, 33, 10};

.visible .entry _Z4testv()
{
	.reg .b32 	%r<3>;
	.reg .b64 	%rd<3>;

	mov.u64 	%rd1, $str;
	cvta.global.u64 	%rd2, %rd1;
	{ // callseq 0, 0
	.param .b64 param0;
	st.param.b64 	[param0], %rd2;
	.param .b64 param1;
	st.param.b64 	[param1], 0;
	.param .b32 retval0;
	call.uni (retval0), 
	vprintf, 
	(
	param0, 
	param1
	);
	ld.param.b32 	%r1, [retval0];
	} // callseq 0
	ret;

}


// ===== COMPILED SASS (sm_100) =====

	.target	sm_100

	.elftype	@"ET_EXEC"


//--------------------- .note.nv.tkinfo           --------------------------
	.section	.note.nv.tkinfo,"",@"SHT_NOTE"
	.sectionflags	@"SHF_NOTE_NV_TKINFO"
	.tkinfo
        /*0018*/ 	.word	0x00000002
        /*0030*/ 	.string	""
        /*0030*/ 	.string	"ptxas"
        /*0030*/ 	.string	"Cuda compilation tools, release 13.0, V13.0.88"
        /*0030*/ 	.string	"Build cuda_13.0.r13.0/compiler.36424714_0"
        /*0030*/ 	.string	"-arch sm_100 -m 64 "



//--------------------- .note.nv.cuinfo           --------------------------
	.section	.note.nv.cuinfo,"",@"SHT_NOTE"
	.sectionflags	@"SHF_NOTE_NV_CUINFO"
        /*0018*/ 	.short	0x0002
        /*001a*/ 	.short	0x0064
        /*001c*/ 	.short	0x0082
	.zero		2


//--------------------- .nv.info                  --------------------------
	.section	.nv.info,"",@"SHT_CUDA_INFO"
	.align	4


	//----- nvinfo : EIATTR_REGCOUNT
	.align		4
        /*0000*/ 	.byte	0x04, 0x2f
        /*0002*/ 	.short	(.L_2 - .L_1)
	.align		4
.L_1:
        /*0004*/ 	.word	index@(_Z4testv)
        /*0008*/ 	.word	0x00000018


	//----- nvinfo : EIATTR_FRAME_SIZE
	.align		4
.L_2:
        /*000c*/ 	.byte	0x04, 0x11
        /*000e*/ 	.short	(.L_4 - .L_3)
	.align		4
.L_3:
        /*0010*/ 	.word	index@(_Z4testv)
        /*0014*/ 	.word	0x00000000


	//----- nvinfo : EIATTR_MIN_STACK_SIZE
	.align		4
.L_4:
        /*0018*/ 	.byte	0x04, 0x12
        /*001a*/ 	.short	(.L_6 - .L_5)
	.align		4
.L_5:
        /*001c*/ 	.word	index@(_Z4testv)
        /*0020*/ 	.word	0x00000000
.L_6:


//--------------------- .nv.compat                --------------------------
	.section	.nv.compat,"",@"SHT_CUDA_COMPAT_INFO"
	.align	4
        /*0000*/ 	.byte	0x02, 0x09, 0x00, 0x00, 0x02, 0x02, 0x01, 0x00, 0x02, 0x05, 0x05, 0x00, 0x03, 0x07, 0x01, 0x01
        /*0010*/ 	.byte	0x02, 0x03, 0x00, 0x00, 0x02, 0x06, 0x01, 0x00, 0x04, 0x0b, 0x08, 0x00, 0x09, 0x00, 0x00, 0x00
        /*0020*/ 	.byte	0x00, 0x00, 0x00, 0x00


//--------------------- .nv.info._Z4testv         --------------------------
	.section	.nv.info._Z4testv,"",@"SHT_CUDA_INFO"
	.sectionflags	@""
	.align	4


	//----- nvinfo : EIATTR_CUDA_API_VERSION
	.align		4
        /*0000*/ 	.byte	0x04, 0x37
        /*0002*/ 	.short	(.L_8 - .L_7)
.L_7:
        /*0004*/ 	.word	0x00000082


	//----- nvinfo : EIATTR_SPARSE_MMA_MASK
	.align		4
.L_8:
        /*0008*/ 	.byte	0x03, 0x50
        /*000a*/ 	.short	0x0000


	//----- nvinfo : EIATTR_MAXREG_COUNT
	.align		4
        /*000c*/ 	.byte	0x03, 0x1b
        /*000e*/ 	.short	0x00ff


	//----- nvinfo : EIATTR_EXTERNS
	.align		4
        /*0010*/ 	.byte	0x04, 0x0f
        /*0012*/ 	.short	(.L_10 - .L_9)


	//   ....[0]....
	.align		4
.L_9:
        /*0014*/ 	.word	index@(vprintf)


	//----- nvinfo : EIATTR_MERCURY_ISA_VERSION
	.align		4
.L_10:
        /*0018*/ 	.byte	0x03, 0x5f
        /*001a*/ 	.short	0x0101


	//----- nvinfo : EIATTR_VRC_CTA_INIT_COUNT
	.align		4
        /*001c*/ 	.byte	0x02, 0x4a
	.zero		1
	.zero		1


	//----- nvinfo : EIATTR_SYSCALL_OFFSETS
	.align		4
        /*0020*/ 	.byte	0x04, 0x46
        /*0022*/ 	.short	(.L_12 - .L_11)


	//   ....[0]....
.L_11:
        /*0024*/ 	.word	0x00000080


	//----- nvinfo : EIATTR_EXIT_INSTR_OFFSETS
	.align		4
.L_12:
        /*0028*/ 	.byte	0x04, 0x1c
        /*002a*/ 	.short	(.L_14 - .L_13)


	//   ....[0]....
.L_13:
        /*002c*/ 	.word	0x00000090


	//----- nvinfo : EIATTR_SW_WAR
	.align		4
.L_14:
        /*0030*/ 	.byte	0x04, 0x36
        /*0032*/ 	.short	(.L_16 - .L_15)
.L_15:
        /*0034*/ 	.word	0x00000008
.L_16:


//--------------------- .nv.callgraph             --------------------------
	.section	.nv.callgraph,"",@"SHT_CUDA_CALLGRAPH"
	.align	4
	.sectionentsize	8
	.align		4
        /*0000*/ 	.word	0x00000000
	.align		4
        /*0004*/ 	.word	0xffffffff
	.align		4
        /*0008*/ 	.word	index@(_Z4testv)
	.align		4
        /*000c*/ 	.word	index@(vprintf)
	.align		4
        /*0010*/ 	.word	0x00000000
	.align		4
        /*0014*/ 	.word	0xfffffffe
	.align		4
        /*0018*/ 	.word	0x00000000
	.align		4
        /*001c*/ 	.word	0xfffffffd
	.align		4
        /*0020*/ 	.word	0x00000000
	.align		4
        /*0024*/ 	.word	0xfffffffc


//--------------------- .nv.constant4             --------------------------
	.section	.nv.constant4,"a",@progbits
	.align	8
	.align		8
.nv.constant4:
        /*0000*/ 	.dword	vprintf
	.align		8
        /*0008*/ 	.dword	$str


//--------------------- .text._Z4testv            --------------------------
	.section	.text._Z4testv,"ax",@progbits
	.align	128
        .global         _Z4testv
        .type           _Z4testv,@function
        .size           _Z4testv,(.L_x_2 - _Z4testv)
        .other          _Z4testv,@"STO_CUDA_ENTRY STV_DEFAULT"
_Z4testv:
.text._Z4testv:
[----:B------:R-:W0:Y:S01]  /*0000*/  LDC R1, c[0x0][0x37c] ;  /* 0x0000df00ff017b82 */ /* 0x000e220000000800 */
[----:B------:R-:W-:Y:S01]  /*0010*/  MOV R0, 0x0 ;  /* 0x0000000000007802 */ /* 0x000fe20000000f00 */
[----:B------:R-:W1:Y:S01]  /*0020*/  LDCU.64 UR4, c[0x4][0x8] ;  /* 0x01000100ff0477ac */ /* 0x000e620008000a00 */
[----:B------:R-:W-:-:S05]  /*0030*/  CS2R R6, SRZ ;  /* 0x0000000000067805 */ /* 0x000fca000001ff00 */
[----:B------:R2:W3:Y:S01]  /*0040*/  LDC.64 R2, c[0x4][R0] ;  /* 0x0100000000027b82 */ /* 0x0004e20000000a00 */
[----:B-1----:R-:W-:Y:S02]  /*0050*/  IMAD.U32 R4, RZ, RZ, UR4 ;  /* 0x00000004ff047e24 */ /* 0x002fe4000f8e00ff */
[----:B--2---:R-:W-:-:S07]  /*0060*/  IMAD.U32 R5, RZ, RZ, UR5 ;  /* 0x00000005ff057e24 */ /* 0x004fce000f8e00ff */
[----:B------:R-:W-:-:S07]  /*0070*/  LEPC R20, `(.L_x_0) ;  /* 0x000000001014794e */ /* 0x000fce0000000000 */
[----:B0--3--:R-:W-:Y:S05]  /*0080*/  CALL.ABS.NOINC R2 ;  /* 0x0000000002007343 */ /* 0x009fea0003c00000 */
.L_x_0:
[----:B------:R-:W-:Y:S05]  /*0090*/  EXIT ;  /* 0x000000000000794d */ /* 0x000fea0003800000 */
.L_x_1:
[----:B------:R-:W-:-:S00]  /*00a0*/  BRA `(.L_x_1) ;  /* 0xfffffffc00fc7947 */ /* 0x000fc0000383ffff */
[----:B------:R-:W-:-:S00]  /*00b0*/  NOP ;  /* 0x0000000000007918 */ /* 0x000fc00000000000 */
        /* <DEDUP_REMOVED lines=12> */
.L_x_2:


//--------------------- .nv.global.init           --------------------------
	.section	.nv.global.init,"aw",@progbits
.nv.global.init:
	.type		$str,@object
	.size		$str,(.L_0 - $str)
$str:
        /*0000*/ 	.byte	0x48, 0x65, 0x6c, 0x6c, 0x6f, 0x20, 0x66, 0x72, 0x6f, 0x6d, 0x20, 0x63, 0x75, 0x64, 0x61, 0x20
        /*0010*/ 	.byte	0x43, 0x6f, 0x72, 0x65, 0x20, 0x21, 0x0a, 0x00
.L_0:


//--------------------- .nv.shared.reserved.0     --------------------------
	.section	.nv.shared.reserved.0,"aw",@nobits
	.weak		__nv_reservedSMEM_offset_0_alias
	.size		__nv_reservedSMEM_offset_0_alias, 0, 64
	.other		__nv_reservedSMEM_offset_0_alias,@"STO_CUDA_RESERVED_SHARED STV_DEFAULT"
__nv_reservedSMEM_offset_0_alias:
	.zero		0
	.zero		64


//--------------------- .nv.constant0._Z4testv    --------------------------
	.section	.nv.constant0._Z4testv,"a",@progbits
	.sectionflags	@""
	.align	4
.nv.constant0._Z4testv:
	.zero		896


//--------------------- SYMBOLS --------------------------

	.type		.nv.reservedSmem.offset0,@object
	.size		.nv.reservedSmem.offset0,0x4
	.type		vprintf,@function
